//
// Generated by NVIDIA NVVM Compiler
//
// Compiler Build ID: CL-36424714
// Cuda compilation tools, release 13.0, V13.0.88
// Based on NVVM 20.0.0
//

.version 9.0
.target sm_100
.address_size 64

	// .globl	default_function_kernel

.visible .entry default_function_kernel(
	.param .u64 .ptr .align 1 default_function_kernel_param_0,
	.param .u64 .ptr .align 1 default_function_kernel_param_1
)
.maxntid 13
{
	.reg .b32 	%r<4>;
	.reg .b32 	%f<2>;
	.reg .b64 	%rd<8>;

	ld.param.u64 	%rd1, [default_function_kernel_param_0];
	ld.param.u64 	%rd2, [default_function_kernel_param_1];
	cvta.to.global.u64 	%rd3, %rd2;
	cvta.to.global.u64 	%rd4, %rd1;
	mov.u32 	%r1, %ctaid.x;
	mov.u32 	%r2, %tid.x;
	mad.lo.s32 	%r3, %r1, 13, %r2;
	mul.wide.u32 	%rd5, %r3, 4;
	add.s64 	%rd6, %rd4, %rd5;
	ld.global.nc.f32 	%f1, [%rd6];
	add.s64 	%rd7, %rd3, %rd5;
	st.global.f32 	[%rd7], %f1;
	ret;

}


// ===== COMPILED SASS (sm_100) =====

	.target	sm_100

	.elftype	@"ET_EXEC"


//--------------------- .note.nv.tkinfo           --------------------------
	.section	.note.nv.tkinfo,"",@"SHT_NOTE"
	.sectionflags	@"SHF_NOTE_NV_TKINFO"
	.tkinfo
        /*0018*/ 	.word	0x00000002
        /*0030*/ 	.string	""
        /*0030*/ 	.string	"ptxas"
        /*0030*/ 	.string	"Cuda compilation tools, release 13.0, V13.0.88"
        /*0030*/ 	.string	"Build cuda_13.0.r13.0/compiler.36424714_0"
        /*0030*/ 	.string	"-arch sm_100 -m 64 "



//--------------------- .note.nv.cuinfo           --------------------------
	.section	.note.nv.cuinfo,"",@"SHT_NOTE"
	.sectionflags	@"SHF_NOTE_NV_CUINFO"
        /*0018*/ 	.short	0x0002
        /*001a*/ 	.short	0x0064
        /*001c*/ 	.short	0x0082
	.zero		2


//--------------------- .nv.info                  --------------------------
	.section	.nv.info,"",@"SHT_CUDA_INFO"
	.align	4


	//----- nvinfo : EIATTR_REGCOUNT
	.align		4
        /*0000*/ 	.byte	0x04, 0x2f
        /*0002*/ 	.short	(.L_1 - .L_0)
	.align		4
.L_0:
        /*0004*/ 	.word	index@(default_function_kernel)
        /*0008*/ 	.word	0x0000000a


	//----- nvinfo : EIATTR_FRAME_SIZE
	.align		4
.L_1:
        /*000c*/ 	.byte	0x04, 0x11
        /*000e*/ 	.short	(.L_3 - .L_2)
	.align		4
.L_2:
        /*0010*/ 	.word	index@(default_function_kernel)
        /*0014*/ 	.word	0x00000000


	//----- nvinfo : EIATTR_MIN_STACK_SIZE
	.align		4
.L_3:
        /*0018*/ 	.byte	0x04, 0x12
        /*001a*/ 	.short	(.L_5 - .L_4)
	.align		4
.L_4:
        /*001c*/ 	.word	index@(default_function_kernel)
        /*0020*/ 	.word	0x00000000
.L_5:


//--------------------- .nv.compat                --------------------------
	.section	.nv.compat,"",@"SHT_CUDA_COMPAT_INFO"
	.align	4
        /*0000*/ 	.byte	0x02, 0x09, 0x00, 0x00, 0x02, 0x02, 0x01, 0x00, 0x02, 0x05, 0x05, 0x00, 0x03, 0x07, 0x01, 0x01
        /*0010*/ 	.byte	0x02, 0x03, 0x00, 0x00, 0x02, 0x06, 0x01, 0x00, 0x04, 0x0b, 0x08, 0x00, 0x09, 0x00, 0x00, 0x00
        /*0020*/ 	.byte	0x00, 0x00, 0x00, 0x00


//--------------------- .nv.info.default_function_kernel --------------------------
	.section	.nv.info.default_function_kernel,"",@"SHT_CUDA_INFO"
	.sectionflags	@""
	.align	4


	//----- nvinfo : EIATTR_CUDA_API_VERSION
	.align		4
        /*0000*/ 	.byte	0x04, 0x37
        /*0002*/ 	.short	(.L_7 - .L_6)
.L_6:
        /*0004*/ 	.word	0x00000082


	//----- nvinfo : EIATTR_KPARAM_INFO
	.align		4
.L_7:
        /*0008*/ 	.byte	0x04, 0x17
        /*000a*/ 	.short	(.L_9 - .L_8)
.L_8:
        /*000c*/ 	.word	0x00000000
        /*0010*/ 	.short	0x0001
        /*0012*/ 	.short	0x0008
        /*0014*/ 	.byte	0x00, 0xf5, 0x21, 0x00


	//----- nvinfo : EIATTR_KPARAM_INFO
	.align		4
.L_9:
        /*0018*/ 	.byte	0x04, 0x17
        /*001a*/ 	.short	(.L_11 - .L_10)
.L_10:
        /*001c*/ 	.word	0x00000000
        /*0020*/ 	.short	0x0000
        /*0022*/ 	.short	0x0000
        /*0024*/ 	.byte	0x00, 0xf5, 0x21, 0x00


	//----- nvinfo : EIATTR_SPARSE_MMA_MASK
	.align		4
.L_11:
        /*0028*/ 	.byte	0x03, 0x50
        /*002a*/ 	.short	0x0000


	//----- nvinfo : EIATTR_MAXREG_COUNT
	.align		4
        /*002c*/ 	.byte	0x03, 0x1b
        /*002e*/ 	.short	0x00ff


	//----- nvinfo : EIATTR_MERCURY_ISA_VERSION
	.align		4
        /*0030*/ 	.byte	0x03, 0x5f
        /*0032*/ 	.short	0x0101


	//----- nvinfo : EIATTR_VRC_CTA_INIT_COUNT
	.align		4
        /*0034*/ 	.byte	0x02, 0x4a
	.zero		1
	.zero		1


	//----- nvinfo : EIATTR_EXIT_INSTR_OFFSETS
	.align		4
        /*0038*/ 	.byte	0x04, 0x1c
        /*003a*/ 	.short	(.L_13 - .L_12)


	//   ....[0]....
.L_12:
        /*003c*/ 	.word	0x000000b0


	//----- nvinfo : EIATTR_MAX_THREADS
	.align		4
.L_13:
        /*0040*/ 	.byte	0x04, 0x05
        /*0042*/ 	.short	(.L_15 - .L_14)
.L_14:
        /*0044*/ 	.word	0x0000000d
        /*0048*/ 	.word	0x00000001
        /*004c*/ 	.word	0x00000001


	//----- nvinfo : EIATTR_CBANK_PARAM_SIZE
	.align		4
.L_15:
        /*0050*/ 	.byte	0x03, 0x19
        /*0052*/ 	.short	0x0010


	//----- nvinfo : EIATTR_PARAM_CBANK
	.align		4
        /*0054*/ 	.byte	0x04, 0x0a
        /*0056*/ 	.short	(.L_17 - .L_16)
	.align		4
.L_16:
        /*0058*/ 	.word	index@(.nv.constant0.default_function_kernel)
        /*005c*/ 	.short	0x0380
        /*005e*/ 	.short	0x0010


	//----- nvinfo : EIATTR_SW_WAR
	.align		4
.L_17:
        /*0060*/ 	.byte	0x04, 0x36
        /*0062*/ 	.short	(.L_19 - .L_18)
.L_18:
        /*0064*/ 	.word	0x00000008
.L_19:


//--------------------- .nv.callgraph             --------------------------
	.section	.nv.callgraph,"",@"SHT_CUDA_CALLGRAPH"
	.align	4
	.sectionentsize	8
	.align		4
        /*0000*/ 	.word	0x00000000
	.align		4
        /*0004*/ 	.word	0xffffffff
	.align		4
        /*0008*/ 	.word	0x00000000
	.align		4
        /*000c*/ 	.word	0xfffffffe
	.align		4
        /*0010*/ 	.word	0x00000000
	.align		4
        /*0014*/ 	.word	0xfffffffd
	.align		4
        /*0018*/ 	.word	0x00000000
	.align		4
        /*001c*/ 	.word	0xfffffffc


//--------------------- .text.default_function_kernel --------------------------
	.section	.text.default_function_kernel,"ax",@progbits
	.align	128
        .global         default_function_kernel
        .type           default_function_kernel,@function
        .size           default_function_kernel,(.L_x_1 - default_function_kernel)
        .other          default_function_kernel,@"STO_CUDA_ENTRY STV_DEFAULT"
default_function_kernel:
.text.default_function_kernel:
[----:B------:R-:W-:Y:S01]  /*0000*/  LDC R1, c[0x0][0x37c] ;  /* 0x0000df00ff017b82 */ /* 0x000fe20000000800 */
[----:B------:R-:W0:Y:S07]  /*0010*/  S2R R7, SR_CTAID.X ;  /* 0x0000000000077919 */ /* 0x000e2e0000002500 */
[----:B------:R-:W1:Y:S01]  /*0020*/  LDC.64 R2, c[0x0][0x380] ;  /* 0x0000e000ff027b82 */ /* 0x000e620000000a00 */
[----:B------:R-:W2:Y:S01]  /*0030*/  LDCU.64 UR4, c[0x0][0x358] ;  /* 0x00006b00ff0477ac */ /* 0x000ea20008000a00 */
[----:B------:R-:W0:Y:S06]  /*0040*/  S2R R0, SR_TID.X ;  /* 0x0000000000007919 */ /* 0x000e2c0000002100 */
[----:B------:R-:W3:Y:S01]  /*0050*/  LDC.64 R4, c[0x0][0x388] ;  /* 0x0000e200ff047b82 */ /* 0x000ee20000000a00 */
[----:B0-----:R-:W-:-:S04]  /*0060*/  IMAD R7, R7, 0xd, R0 ;  /* 0x0000000d07077824 */ /* 0x001fc800078e0200 */
[----:B-1----:R-:W-:-:S06]  /*0070*/  IMAD.WIDE.U32 R2, R7, 0x4, R2 ;  /* 0x0000000407027825 */ /* 0x002fcc00078e0002 */
[----:B--2---:R-:W2:Y:S01]  /*0080*/  LDG.E.CONSTANT R3, desc[UR4][R2.64] ;  /* 0x0000000402037981 */ /* 0x004ea2000c1e9900 */
[----:B---3--:R-:W-:-:S05]  /*0090*/  IMAD.WIDE.U32 R4, R7, 0x4, R4 ;  /* 0x0000000407047825 */ /* 0x008fca00078e0004 */
[----:B--2---:R-:W-:Y:S01]  /*00a0*/  STG.E desc[UR4][R4.64], R3 ;  /* 0x0000000304007986 */ /* 0x004fe2000c101904 */
[----:B------:R-:W-:Y:S05]  /*00b0*/  EXIT ;  /* 0x000000000000794d */ /* 0x000fea0003800000 */
.L_x_0:
[----:B------:R-:W-:-:S00]  /*00c0*/  BRA `(.L_x_0) ;  /* 0xfffffffc00fc7947 */ /* 0x000fc0000383ffff */
[----:B------:R-:W-:-:S00]  /*00d0*/  NOP ;  /* 0x0000000000007918 */ /* 0x000fc00000000000 */
        /* <DEDUP_REMOVED lines=10> */
.L_x_1:


//--------------------- .nv.shared.reserved.0     --------------------------
	.section	.nv.shared.reserved.0,"aw",@nobits
	.weak		__nv_reservedSMEM_offset_0_alias
	.size		__nv_reservedSMEM_offset_0_alias, 0, 64
	.other		__nv_reservedSMEM_offset_0_alias,@"STO_CUDA_RESERVED_SHARED STV_DEFAULT"
__nv_reservedSMEM_offset_0_alias:
	.zero		0
	.zero		64


//--------------------- .nv.constant0.default_function_kernel --------------------------
	.section	.nv.constant0.default_function_kernel,"a",@progbits
	.sectionflags	@""
	.align	4
.nv.constant0.default_function_kernel:
	.zero		912


//--------------------- SYMBOLS --------------------------

	.type		.nv.reservedSmem.offset0,@object
	.size		.nv.reservedSmem.offset0,0x4
